//
// Generated by NVIDIA NVVM Compiler
//
// Compiler Build ID: CL-36424714
// Cuda compilation tools, release 13.0, V13.0.88
// Based on NVVM 20.0.0
//

.version 9.0
.target sm_100
.address_size 64

	// .globl	_Z10gemm_tiledPKfS0_Pfiii
// _ZZ10gemm_tiledPKfS0_PfiiiE2sA has been demoted
// _ZZ10gemm_tiledPKfS0_PfiiiE2sB has been demoted

.visible .entry _Z10gemm_tiledPKfS0_Pfiii(
	.param .u64 .ptr .align 1 _Z10gemm_tiledPKfS0_Pfiii_param_0,
	.param .u64 .ptr .align 1 _Z10gemm_tiledPKfS0_Pfiii_param_1,
	.param .u64 .ptr .align 1 _Z10gemm_tiledPKfS0_Pfiii_param_2,
	.param .u32 _Z10gemm_tiledPKfS0_Pfiii_param_3,
	.param .u32 _Z10gemm_tiledPKfS0_Pfiii_param_4,
	.param .u32 _Z10gemm_tiledPKfS0_Pfiii_param_5
)
{
	.reg .pred 	%p<26>;
	.reg .b32 	%r<63>;
	.reg .b32 	%f<181>;
	.reg .b64 	%rd<20>;
	// demoted variable
	.shared .align 4 .b8 _ZZ10gemm_tiledPKfS0_PfiiiE2sA[1024];
	// demoted variable
	.shared .align 4 .b8 _ZZ10gemm_tiledPKfS0_PfiiiE2sB[1024];
	ld.param.u64 	%rd5, [_Z10gemm_tiledPKfS0_Pfiii_param_0];
	ld.param.u64 	%rd6, [_Z10gemm_tiledPKfS0_Pfiii_param_1];
	ld.param.u32 	%r33, [_Z10gemm_tiledPKfS0_Pfiii_param_3];
	ld.param.u32 	%r34, [_Z10gemm_tiledPKfS0_Pfiii_param_4];
	ld.param.u32 	%r35, [_Z10gemm_tiledPKfS0_Pfiii_param_5];
	cvta.to.global.u64 	%rd1, %rd6;
	cvta.to.global.u64 	%rd2, %rd5;
	mov.u32 	%r36, %ctaid.y;
	shl.b32 	%r37, %r36, 4;
	mov.u32 	%r1, %tid.y;
	add.s32 	%r2, %r37, %r1;
	mov.u32 	%r38, %ctaid.x;
	shl.b32 	%r3, %r38, 4;
	mov.u32 	%r4, %tid.x;
	add.s32 	%r5, %r3, %r4;
	setp.lt.s32 	%p1, %r35, 1;
	mov.f32 	%f180, 0f00000000;
	@%p1 bra 	$L__BB0_19;
	add.s32 	%r6, %r35, 15;
	mul.lo.s32 	%r7, %r35, %r2;
	shl.b32 	%r40, %r1, 6;
	mov.u32 	%r41, _ZZ10gemm_tiledPKfS0_PfiiiE2sA;
	add.s32 	%r8, %r41, %r40;
	shl.b32 	%r42, %r4, 2;
	add.s32 	%r9, %r8, %r42;
	mov.u32 	%r43, _ZZ10gemm_tiledPKfS0_PfiiiE2sB;
	add.s32 	%r11, %r43, %r42;
	add.s32 	%r10, %r11, %r40;
	setp.lt.u32 	%p2, %r35, 17;
	mov.f32 	%f180, 0f00000000;
	mov.b32 	%r62, 0;
	@%p2 bra 	$L__BB0_13;
	shr.u32 	%r44, %r6, 4;
	and.b32  	%r45, %r44, 134217726;
	neg.s32 	%r61, %r45;
	add.s32 	%r46, %r1, 16;
	mad.lo.s32 	%r47, %r34, %r46, %r4;
	add.s32 	%r59, %r47, %r3;
	shl.b32 	%r14, %r34, 5;
	mad.lo.s32 	%r48, %r1, %r34, %r4;
	add.s32 	%r58, %r48, %r3;
	add.s32 	%r56, %r4, %r7;
	mov.f32 	%f180, 0f00000000;
	mov.u32 	%r57, %r4;
	mov.u32 	%r60, %r1;
$L__BB0_3:
	setp.ge.s32 	%p3, %r2, %r33;
	setp.ge.s32 	%p4, %r57, %r35;
	mul.wide.s32 	%rd7, %r56, 4;
	add.s64 	%rd3, %rd2, %rd7;
	mov.f32 	%f172, 0f00000000;
	or.pred  	%p5, %p3, %p4;
	@%p5 bra 	$L__BB0_5;
	ld.global.f32 	%f172, [%rd3];
$L__BB0_5:
	setp.ge.s32 	%p6, %r5, %r34;
	st.shared.f32 	[%r9], %f172;
	setp.ge.s32 	%p7, %r60, %r35;
	mov.f32 	%f173, 0f00000000;
	or.pred  	%p8, %p6, %p7;
	@%p8 bra 	$L__BB0_7;
	mul.wide.s32 	%rd8, %r58, 4;
	add.s64 	%rd9, %rd1, %rd8;
	ld.global.f32 	%f173, [%rd9];
$L__BB0_7:
	st.shared.f32 	[%r10], %f173;
	bar.sync 	0;
	ld.shared.f32 	%f27, [%r8];
	ld.shared.f32 	%f28, [%r11];
	fma.rn.f32 	%f29, %f27, %f28, %f180;
	ld.shared.f32 	%f30, [%r8+4];
	ld.shared.f32 	%f31, [%r11+64];
	fma.rn.f32 	%f32, %f30, %f31, %f29;
	ld.shared.f32 	%f33, [%r8+8];
	ld.shared.f32 	%f34, [%r11+128];
	fma.rn.f32 	%f35, %f33, %f34, %f32;
	ld.shared.f32 	%f36, [%r8+12];
	ld.shared.f32 	%f37, [%r11+192];
	fma.rn.f32 	%f38, %f36, %f37, %f35;
	ld.shared.f32 	%f39, [%r8+16];
	ld.shared.f32 	%f40, [%r11+256];
	fma.rn.f32 	%f41, %f39, %f40, %f38;
	ld.shared.f32 	%f42, [%r8+20];
	ld.shared.f32 	%f43, [%r11+320];
	fma.rn.f32 	%f44, %f42, %f43, %f41;
	ld.shared.f32 	%f45, [%r8+24];
	ld.shared.f32 	%f46, [%r11+384];
	fma.rn.f32 	%f47, %f45, %f46, %f44;
	ld.shared.f32 	%f48, [%r8+28];
	ld.shared.f32 	%f49, [%r11+448];
	fma.rn.f32 	%f50, %f48, %f49, %f47;
	ld.shared.f32 	%f51, [%r8+32];
	ld.shared.f32 	%f52, [%r11+512];
	fma.rn.f32 	%f53, %f51, %f52, %f50;
	ld.shared.f32 	%f54, [%r8+36];
	ld.shared.f32 	%f55, [%r11+576];
	fma.rn.f32 	%f56, %f54, %f55, %f53;
	ld.shared.f32 	%f57, [%r8+40];
	ld.shared.f32 	%f58, [%r11+640];
	fma.rn.f32 	%f59, %f57, %f58, %f56;
	ld.shared.f32 	%f60, [%r8+44];
	ld.shared.f32 	%f61, [%r11+704];
	fma.rn.f32 	%f62, %f60, %f61, %f59;
	ld.shared.f32 	%f63, [%r8+48];
	ld.shared.f32 	%f64, [%r11+768];
	fma.rn.f32 	%f65, %f63, %f64, %f62;
	ld.shared.f32 	%f66, [%r8+52];
	ld.shared.f32 	%f67, [%r11+832];
	fma.rn.f32 	%f68, %f66, %f67, %f65;
	ld.shared.f32 	%f69, [%r8+56];
	ld.shared.f32 	%f70, [%r11+896];
	fma.rn.f32 	%f71, %f69, %f70, %f68;
	ld.shared.f32 	%f72, [%r8+60];
	ld.shared.f32 	%f73, [%r11+960];
	fma.rn.f32 	%f6, %f72, %f73, %f71;
	bar.sync 	0;
	add.s32 	%r49, %r57, 16;
	setp.ge.s32 	%p10, %r49, %r35;
	mov.f32 	%f174, 0f00000000;
	or.pred  	%p11, %p3, %p10;
	@%p11 bra 	$L__BB0_9;
	ld.global.f32 	%f174, [%rd3+64];
$L__BB0_9:
	st.shared.f32 	[%r9], %f174;
	add.s32 	%r50, %r60, 16;
	setp.ge.s32 	%p13, %r50, %r35;
	mov.f32 	%f175, 0f00000000;
	or.pred  	%p14, %p6, %p13;
	@%p14 bra 	$L__BB0_11;
	mul.wide.s32 	%rd10, %r59, 4;
	add.s64 	%rd11, %rd1, %rd10;
	ld.global.f32 	%f175, [%rd11];
$L__BB0_11:
	st.shared.f32 	[%r10], %f175;
	bar.sync 	0;
	ld.shared.f32 	%f75, [%r8];
	ld.shared.f32 	%f76, [%r11];
	fma.rn.f32 	%f77, %f75, %f76, %f6;
	ld.shared.f32 	%f78, [%r8+4];
	ld.shared.f32 	%f79, [%r11+64];
	fma.rn.f32 	%f80, %f78, %f79, %f77;
	ld.shared.f32 	%f81, [%r8+8];
	ld.shared.f32 	%f82, [%r11+128];
	fma.rn.f32 	%f83, %f81, %f82, %f80;
	ld.shared.f32 	%f84, [%r8+12];
	ld.shared.f32 	%f85, [%r11+192];
	fma.rn.f32 	%f86, %f84, %f85, %f83;
	ld.shared.f32 	%f87, [%r8+16];
	ld.shared.f32 	%f88, [%r11+256];
	fma.rn.f32 	%f89, %f87, %f88, %f86;
	ld.shared.f32 	%f90, [%r8+20];
	ld.shared.f32 	%f91, [%r11+320];
	fma.rn.f32 	%f92, %f90, %f91, %f89;
	ld.shared.f32 	%f93, [%r8+24];
	ld.shared.f32 	%f94, [%r11+384];
	fma.rn.f32 	%f95, %f93, %f94, %f92;
	ld.shared.f32 	%f96, [%r8+28];
	ld.shared.f32 	%f97, [%r11+448];
	fma.rn.f32 	%f98, %f96, %f97, %f95;
	ld.shared.f32 	%f99, [%r8+32];
	ld.shared.f32 	%f100, [%r11+512];
	fma.rn.f32 	%f101, %f99, %f100, %f98;
	ld.shared.f32 	%f102, [%r8+36];
	ld.shared.f32 	%f103, [%r11+576];
	fma.rn.f32 	%f104, %f102, %f103, %f101;
	ld.shared.f32 	%f105, [%r8+40];
	ld.shared.f32 	%f106, [%r11+640];
	fma.rn.f32 	%f107, %f105, %f106, %f104;
	ld.shared.f32 	%f108, [%r8+44];
	ld.shared.f32 	%f109, [%r11+704];
	fma.rn.f32 	%f110, %f108, %f109, %f107;
	ld.shared.f32 	%f111, [%r8+48];
	ld.shared.f32 	%f112, [%r11+768];
	fma.rn.f32 	%f113, %f111, %f112, %f110;
	ld.shared.f32 	%f114, [%r8+52];
	ld.shared.f32 	%f115, [%r11+832];
	fma.rn.f32 	%f116, %f114, %f115, %f113;
	ld.shared.f32 	%f117, [%r8+56];
	ld.shared.f32 	%f118, [%r11+896];
	fma.rn.f32 	%f119, %f117, %f118, %f116;
	ld.shared.f32 	%f120, [%r8+60];
	ld.shared.f32 	%f121, [%r11+960];
	fma.rn.f32 	%f180, %f120, %f121, %f119;
	bar.sync 	0;
	add.s32 	%r61, %r61, 2;
	add.s32 	%r60, %r60, 32;
	add.s32 	%r59, %r59, %r14;
	add.s32 	%r58, %r58, %r14;
	add.s32 	%r57, %r57, 32;
	add.s32 	%r56, %r56, 32;
	setp.ne.s32 	%p15, %r61, 0;
	@%p15 bra 	$L__BB0_3;
	and.b32  	%r62, %r6, 2147483616;
$L__BB0_13:
	and.b32  	%r51, %r6, 16;
	setp.eq.s32 	%p16, %r51, 0;
	@%p16 bra 	$L__BB0_19;
	setp.ge.s32 	%p17, %r2, %r33;
	add.s32 	%r52, %r62, %r4;
	add.s32 	%r32, %r62, %r1;
	setp.ge.s32 	%p18, %r52, %r35;
	mov.f32 	%f178, 0f00000000;
	or.pred  	%p19, %p17, %p18;
	@%p19 bra 	$L__BB0_16;
	add.s32 	%r53, %r52, %r7;
	mul.wide.s32 	%rd12, %r53, 4;
	add.s64 	%rd13, %rd2, %rd12;
	ld.global.f32 	%f178, [%rd13];
$L__BB0_16:
	setp.ge.s32 	%p20, %r5, %r34;
	st.shared.f32 	[%r9], %f178;
	setp.ge.s32 	%p21, %r32, %r35;
	mov.f32 	%f179, 0f00000000;
	or.pred  	%p22, %p20, %p21;
	@%p22 bra 	$L__BB0_18;
	mad.lo.s32 	%r54, %r32, %r34, %r5;
	mul.wide.s32 	%rd14, %r54, 4;
	add.s64 	%rd15, %rd1, %rd14;
	ld.global.f32 	%f179, [%rd15];
$L__BB0_18:
	st.shared.f32 	[%r10], %f179;
	bar.sync 	0;
	ld.shared.f32 	%f124, [%r8];
	ld.shared.f32 	%f125, [%r11];
	fma.rn.f32 	%f126, %f124, %f125, %f180;
	ld.shared.f32 	%f127, [%r8+4];
	ld.shared.f32 	%f128, [%r11+64];
	fma.rn.f32 	%f129, %f127, %f128, %f126;
	ld.shared.f32 	%f130, [%r8+8];
	ld.shared.f32 	%f131, [%r11+128];
	fma.rn.f32 	%f132, %f130, %f131, %f129;
	ld.shared.f32 	%f133, [%r8+12];
	ld.shared.f32 	%f134, [%r11+192];
	fma.rn.f32 	%f135, %f133, %f134, %f132;
	ld.shared.f32 	%f136, [%r8+16];
	ld.shared.f32 	%f137, [%r11+256];
	fma.rn.f32 	%f138, %f136, %f137, %f135;
	ld.shared.f32 	%f139, [%r8+20];
	ld.shared.f32 	%f140, [%r11+320];
	fma.rn.f32 	%f141, %f139, %f140, %f138;
	ld.shared.f32 	%f142, [%r8+24];
	ld.shared.f32 	%f143, [%r11+384];
	fma.rn.f32 	%f144, %f142, %f143, %f141;
	ld.shared.f32 	%f145, [%r8+28];
	ld.shared.f32 	%f146, [%r11+448];
	fma.rn.f32 	%f147, %f145, %f146, %f144;
	ld.shared.f32 	%f148, [%r8+32];
	ld.shared.f32 	%f149, [%r11+512];
	fma.rn.f32 	%f150, %f148, %f149, %f147;
	ld.shared.f32 	%f151, [%r8+36];
	ld.shared.f32 	%f152, [%r11+576];
	fma.rn.f32 	%f153, %f151, %f152, %f150;
	ld.shared.f32 	%f154, [%r8+40];
	ld.shared.f32 	%f155, [%r11+640];
	fma.rn.f32 	%f156, %f154, %f155, %f153;
	ld.shared.f32 	%f157, [%r8+44];
	ld.shared.f32 	%f158, [%r11+704];
	fma.rn.f32 	%f159, %f157, %f158, %f156;
	ld.shared.f32 	%f160, [%r8+48];
	ld.shared.f32 	%f161, [%r11+768];
	fma.rn.f32 	%f162, %f160, %f161, %f159;
	ld.shared.f32 	%f163, [%r8+52];
	ld.shared.f32 	%f164, [%r11+832];
	fma.rn.f32 	%f165, %f163, %f164, %f162;
	ld.shared.f32 	%f166, [%r8+56];
	ld.shared.f32 	%f167, [%r11+896];
	fma.rn.f32 	%f168, %f166, %f167, %f165;
	ld.shared.f32 	%f169, [%r8+60];
	ld.shared.f32 	%f170, [%r11+960];
	fma.rn.f32 	%f180, %f169, %f170, %f168;
	bar.sync 	0;
$L__BB0_19:
	setp.ge.s32 	%p23, %r2, %r33;
	setp.ge.s32 	%p24, %r5, %r34;
	or.pred  	%p25, %p23, %p24;
	@%p25 bra 	$L__BB0_21;
	ld.param.u64 	%rd19, [_Z10gemm_tiledPKfS0_Pfiii_param_2];
	mad.lo.s32 	%r55, %r34, %r2, %r5;
	cvta.to.global.u64 	%rd16, %rd19;
	mul.wide.s32 	%rd17, %r55, 4;
	add.s64 	%rd18, %rd16, %rd17;
	st.global.f32 	[%rd18], %f180;
$L__BB0_21:
	ret;

}


// ===== COMPILED SASS (sm_100) =====

	.target	sm_100

	.elftype	@"ET_EXEC"


//--------------------- .note.nv.tkinfo           --------------------------
	.section	.note.nv.tkinfo,"",@"SHT_NOTE"
	.sectionflags	@"SHF_NOTE_NV_TKINFO"
	.tkinfo
        /*0018*/ 	.word	0x00000002
        /*0030*/ 	.string	""
        /*0030*/ 	.string	"ptxas"
        /*0030*/ 	.string	"Cuda compilation tools, release 13.0, V13.0.88"
        /*0030*/ 	.string	"Build cuda_13.0.r13.0/compiler.36424714_0"
        /*0030*/ 	.string	"-arch sm_100 -m 64 "



//--------------------- .note.nv.cuinfo           --------------------------
	.section	.note.nv.cuinfo,"",@"SHT_NOTE"
	.sectionflags	@"SHF_NOTE_NV_CUINFO"
        /*0018*/ 	.short	0x0002
        /*001a*/ 	.short	0x0064
        /*001c*/ 	.short	0x0082
	.zero		2


//--------------------- .nv.info                  --------------------------
	.section	.nv.info,"",@"SHT_CUDA_INFO"
	.align	4


	//----- nvinfo : EIATTR_REGCOUNT
	.align		4
        /*0000*/ 	.byte	0x04, 0x2f
        /*0002*/ 	.short	(.L_1 - .L_0)
	.align		4
.L_0:
        /*0004*/ 	.word	index@(_Z10gemm_tiledPKfS0_Pfiii)
        /*0008*/ 	.word	0x00000020


	//----- nvinfo : EIATTR_FRAME_SIZE
	.align		4
.L_1:
        /*000c*/ 	.byte	0x04, 0x11
        /*000e*/ 	.short	(.L_3 - .L_2)
	.align		4
.L_2:
        /*0010*/ 	.word	index@(_Z10gemm_tiledPKfS0_Pfiii)
        /*0014*/ 	.word	0x00000000


	//----- nvinfo : EIATTR_MIN_STACK_SIZE
	.align		4
.L_3:
        /*0018*/ 	.byte	0x04, 0x12
        /*001a*/ 	.short	(.L_5 - .L_4)
	.align		4
.L_4:
        /*001c*/ 	.word	index@(_Z10gemm_tiledPKfS0_Pfiii)
        /*0020*/ 	.word	0x00000000
.L_5:


//--------------------- .nv.compat                --------------------------
	.section	.nv.compat,"",@"SHT_CUDA_COMPAT_INFO"
	.align	4
        /*0000*/ 	.byte	0x02, 0x09, 0x00, 0x00, 0x02, 0x02, 0x01, 0x00, 0x02, 0x05, 0x05, 0x00, 0x03, 0x07, 0x01, 0x01
        /*0010*/ 	.byte	0x02, 0x03, 0x00, 0x00, 0x02, 0x06, 0x01, 0x00, 0x04, 0x0b, 0x08, 0x00, 0x09, 0x00, 0x00, 0x00
        /*0020*/ 	.byte	0x00, 0x00, 0x00, 0x00


//--------------------- .nv.info._Z10gemm_tiledPKfS0_Pfiii --------------------------
	.section	.nv.info._Z10gemm_tiledPKfS0_Pfiii,"",@"SHT_CUDA_INFO"
	.sectionflags	@""
	.align	4


	//----- nvinfo : EIATTR_CUDA_API_VERSION
	.align		4
        /*0000*/ 	.byte	0x04, 0x37
        /*0002*/ 	.short	(.L_7 - .L_6)
.L_6:
        /*0004*/ 	.word	0x00000082


	//----- nvinfo : EIATTR_KPARAM_INFO
	.align		4
.L_7:
        /*0008*/ 	.byte	0x04, 0x17
        /*000a*/ 	.short	(.L_9 - .L_8)
.L_8:
        /*000c*/ 	.word	0x00000000
        /*0010*/ 	.short	0x0005
        /*0012*/ 	.short	0x0020
        /*0014*/ 	.byte	0x00, 0xf0, 0x11, 0x00


	//----- nvinfo : EIATTR_KPARAM_INFO
	.align		4
.L_9:
        /*0018*/ 	.byte	0x04, 0x17
        /*001a*/ 	.short	(.L_11 - .L_10)
.L_10:
        /*001c*/ 	.word	0x00000000
        /*0020*/ 	.short	0x0004
        /*0022*/ 	.short	0x001c
        /*0024*/ 	.byte	0x00, 0xf0, 0x11, 0x00


	//----- nvinfo : EIATTR_KPARAM_INFO
	.align		4
.L_11:
        /*0028*/ 	.byte	0x04, 0x17
        /*002a*/ 	.short	(.L_13 - .L_12)
.L_12:
        /*002c*/ 	.word	0x00000000
        /*0030*/ 	.short	0x0003
        /*0032*/ 	.short	0x0018
        /*0034*/ 	.byte	0x00, 0xf0, 0x11, 0x00


	//----- nvinfo : EIATTR_KPARAM_INFO
	.align		4
.L_13:
        /*0038*/ 	.byte	0x04, 0x17
        /*003a*/ 	.short	(.L_15 - .L_14)
.L_14:
        /*003c*/ 	.word	0x00000000
        /*0040*/ 	.short	0x0002
        /*0042*/ 	.short	0x0010
        /*0044*/ 	.byte	0x00, 0xf5, 0x21, 0x00


	//----- nvinfo : EIATTR_KPARAM_INFO
	.align		4
.L_15:
        /*0048*/ 	.byte	0x04, 0x17
        /*004a*/ 	.short	(.L_17 - .L_16)
.L_16:
        /*004c*/ 	.word	0x00000000
        /*0050*/ 	.short	0x0001
        /*0052*/ 	.short	0x0008
        /*0054*/ 	.byte	0x00, 0xf5, 0x21, 0x00


	//----- nvinfo : EIATTR_KPARAM_INFO
	.align		4
.L_17:
        /*0058*/ 	.byte	0x04, 0x17
        /*005a*/ 	.short	(.L_19 - .L_18)
.L_18:
        /*005c*/ 	.word	0x00000000
        /*0060*/ 	.short	0x0000
        /*0062*/ 	.short	0x0000
        /*0064*/ 	.byte	0x00, 0xf5, 0x21, 0x00


	//----- nvinfo : EIATTR_SPARSE_MMA_MASK
	.align		4
.L_19:
        /*0068*/ 	.byte	0x03, 0x50
        /*006a*/ 	.short	0x0000


	//----- nvinfo : EIATTR_MAXREG_COUNT
	.align		4
        /*006c*/ 	.byte	0x03, 0x1b
        /*006e*/ 	.short	0x00ff


	//----- nvinfo : EIATTR_NUM_BARRIERS
	.align		4
        /*0070*/ 	.byte	0x02, 0x4c
        /*0072*/ 	.byte	0x01
	.zero		1


	//----- nvinfo : EIATTR_MERCURY_ISA_VERSION
	.align		4
        /*0074*/ 	.byte	0x03, 0x5f
        /*0076*/ 	.short	0x0101


	//----- nvinfo : EIATTR_VRC_CTA_INIT_COUNT
	.align		4
        /*0078*/ 	.byte	0x02, 0x4a
	.zero		1
	.zero		1


	//----- nvinfo : EIATTR_EXIT_INSTR_OFFSETS
	.align		4
        /*007c*/ 	.byte	0x04, 0x1c
        /*007e*/ 	.short	(.L_21 - .L_20)


	//   ....[0]....
.L_20:
        /*0080*/ 	.word	0x00000d80


	//   ....[1]....
        /*0084*/ 	.word	0x00000dd0


	//----- nvinfo : EIATTR_CBANK_PARAM_SIZE
	.align		4
.L_21:
        /*0088*/ 	.byte	0x03, 0x19
        /*008a*/ 	.short	0x0024


	//----- nvinfo : EIATTR_PARAM_CBANK
	.align		4
        /*008c*/ 	.byte	0x04, 0x0a
        /*008e*/ 	.short	(.L_23 - .L_22)
	.align		4
.L_22:
        /*0090*/ 	.word	index@(.nv.constant0._Z10gemm_tiledPKfS0_Pfiii)
        /*0094*/ 	.short	0x0380
        /*0096*/ 	.short	0x0024


	//----- nvinfo : EIATTR_SW_WAR
	.align		4
.L_23:
        /*0098*/ 	.byte	0x04, 0x36
        /*009a*/ 	.short	(.L_25 - .L_24)
.L_24:
        /*009c*/ 	.word	0x00000008
.L_25:


//--------------------- .nv.callgraph             --------------------------
	.section	.nv.callgraph,"",@"SHT_CUDA_CALLGRAPH"
	.align	4
	.sectionentsize	8
	.align		4
        /*0000*/ 	.word	0x00000000
	.align		4
        /*0004*/ 	.word	0xffffffff
	.align		4
        /*0008*/ 	.word	0x00000000
	.align		4
        /*000c*/ 	.word	0xfffffffe
	.align		4
        /*0010*/ 	.word	0x00000000
	.align		4
        /*0014*/ 	.word	0xfffffffd
	.align		4
        /*0018*/ 	.word	0x00000000
	.align		4
        /*001c*/ 	.word	0xfffffffc


//--------------------- .text._Z10gemm_tiledPKfS0_Pfiii --------------------------
	.section	.text._Z10gemm_tiledPKfS0_Pfiii,"ax",@progbits
	.align	128
        .global         _Z10gemm_tiledPKfS0_Pfiii
        .type           _Z10gemm_tiledPKfS0_Pfiii,@function
        .size           _Z10gemm_tiledPKfS0_Pfiii,(.L_x_4 - _Z10gemm_tiledPKfS0_Pfiii)
        .other          _Z10gemm_tiledPKfS0_Pfiii,@"STO_CUDA_ENTRY STV_DEFAULT"
_Z10gemm_tiledPKfS0_Pfiii:
.text._Z10gemm_tiledPKfS0_Pfiii:
[----:B------:R-:W-:Y:S01]  /*0000*/  LDC R1, c[0x0][0x37c] ;  /* 0x0000df00ff017b82 */ /* 0x000fe20000000800 */
[----:B------:R-:W0:Y:S01]  /*0010*/  S2R R3, SR_CTAID.Y ;  /* 0x0000000000037919 */ /* 0x000e220000002600 */
[----:B------:R-:W1:Y:S01]  /*0020*/  LDCU UR7, c[0x0][0x3a0] ;  /* 0x00007400ff0777ac */ /* 0x000e620008000800 */
[----:B------:R-:W-:Y:S01]  /*0030*/  HFMA2 R23, -RZ, RZ, 0, 0 ;  /* 0x00000000ff177431 */ /* 0x000fe200000001ff */
[----:B------:R-:W0:Y:S01]  /*0040*/  S2R R14, SR_TID.Y ;  /* 0x00000000000e7919 */ /* 0x000e220000002200 */
[----:B------:R-:W2:Y:S01]  /*0050*/  LDCU.64 UR8, c[0x0][0x358] ;  /* 0x00006b00ff0877ac */ /* 0x000ea20008000a00 */
[----:B------:R-:W3:Y:S01]  /*0060*/  S2R R6, SR_CTAID.X ;  /* 0x0000000000067919 */ /* 0x000ee20000002500 */
[----:B------:R-:W3:Y:S01]  /*0070*/  S2R R13, SR_TID.X ;  /* 0x00000000000d7919 */ /* 0x000ee20000002100 */
[----:B-1----:R-:W-:Y:S01]  /*0080*/  UISETP.GE.AND UP0, UPT, UR7, 0x1, UPT ;  /* 0x000000010700788c */ /* 0x002fe2000bf06270 */
[----:B0-----:R-:W-:Y:S02]  /*0090*/  LEA R0, R3, R14, 0x4 ;  /* 0x0000000e03007211 */ /* 0x001fe400078e20ff */
[----:B---3--:R-:W-:-:S06]  /*00a0*/  LEA R3, R6, R13, 0x4 ;  /* 0x0000000d06037211 */ /* 0x008fcc00078e20ff */
[----:B--2---:R-:W-:Y:S05]  /*00b0*/  BRA.U !UP0, `(.L_x_0) ;  /* 0x0000000d08247547 */ /* 0x004fea000b800000 */
[----:B------:R-:W0:Y:S01]  /*00c0*/  S2UR UR6, SR_CgaCtaId ;  /* 0x00000000000679c3 */ /* 0x000e220000008800 */
[----:B------:R-:W-:Y:S01]  /*00d0*/  UMOV UR4, 0x400 ;  /* 0x0000040000047882 */ /* 0x000fe20000000000 */
[----:B------:R-:W-:Y:S01]  /*00e0*/  UISETP.GE.U32.AND UP0, UPT, UR7, 0x11, UPT ;  /* 0x000000110700788c */ /* 0x000fe2000bf06070 */
[----:B------:R-:W-:Y:S01]  /*00f0*/  MOV R23, RZ ;  /* 0x000000ff00177202 */ /* 0x000fe20000000f00 */
[----:B------:R-:W-:Y:S02]  /*0100*/  UIADD3 UR5, UPT, UPT, UR4, 0x400, URZ ;  /* 0x0000040004057890 */ /* 0x000fe4000fffe0ff */
[----:B0-----:R-:W-:Y:S02]  /*0110*/  ULEA UR4, UR6, UR4, 0x18 ;  /* 0x0000000406047291 */ /* 0x001fe4000f8ec0ff */
[----:B------:R-:W-:Y:S02]  /*0120*/  ULEA UR5, UR6, UR5, 0x18 ;  /* 0x0000000506057291 */ /* 0x000fe4000f8ec0ff */
[----:B------:R-:W-:-:S02]  /*0130*/  UIADD3 UR6, UPT, UPT, UR7, 0xf, URZ ;  /* 0x0000000f07067890 */ /* 0x000fc4000fffe0ff */
[C---:B------:R-:W-:Y:S01]  /*0140*/  LEA R2, R14.reuse, UR4, 0x6 ;  /* 0x000000040e027c11 */ /* 0x040fe2000f8e30ff */
[----:B------:R-:W-:Y:S01]  /*0150*/  UMOV UR4, URZ ;  /* 0x000000ff00047c82 */ /* 0x000fe20008000000 */
[C---:B------:R-:W-:Y:S02]  /*0160*/  LEA R16, R13.reuse, UR5, 0x2 ;  /* 0x000000050d107c11 */ /* 0x040fe4000f8e10ff */
[----:B------:R-:W-:Y:S02]  /*0170*/  LEA R22, R13, R2, 0x2 ;  /* 0x000000020d167211 */ /* 0x000fe400078e10ff */
[----:B------:R-:W-:Y:S01]  /*0180*/  LEA R20, R14, R16, 0x6 ;  /* 0x000000100e147211 */ /* 0x000fe200078e30ff */
[----:B------:R-:W-:Y:S06]  /*0190*/  BRA.U !UP0, `(.L_x_1) ;  /* 0x0000000508fc7547 */ /* 0x000fec000b800000 */
[----:B------:R-:W0:Y:S01]  /*01a0*/  LDCU.64 UR10, c[0x0][0x398] ;  /* 0x00007300ff0a77ac */ /* 0x000e220008000a00 */
[----:B------:R-:W1:Y:S01]  /*01b0*/  LDC R12, c[0x0][0x39c] ;  /* 0x0000e700ff0c7b82 */ /* 0x000e620000000800 */
[----:B------:R-:W-:Y:S01]  /*01c0*/  IADD3 R4, PT, PT, R14, 0x10, RZ ;  /* 0x000000100e047810 */ /* 0x000fe20007ffe0ff */
[----:B------:R-:W-:Y:S01]  /*01d0*/  IMAD R18, R0, UR7, R13 ;  /* 0x0000000700127c24 */ /* 0x000fe2000f8e020d */
[----:B------:R-:W-:Y:S01]  /*01e0*/  USHF.R.U32.HI UR4, URZ, 0x4, UR6 ;  /* 0x00000004ff047899 */ /* 0x000fe20008011606 */
[----:B------:R-:W-:Y:S01]  /*01f0*/  MOV R23, RZ ;  /* 0x000000ff00177202 */ /* 0x000fe20000000f00 */
[----:B------:R-:W2:Y:S01]  /*0200*/  LDCU UR5, c[0x0][0x3a0] ;  /* 0x00007400ff0577ac */ /* 0x000ea20008000800 */
[----:B------:R-:W-:Y:S02]  /*0210*/  MOV R17, R13 ;  /* 0x0000000d00117202 */ /* 0x000fe40000000f00 */
[----:B------:R-:W3:Y:S01]  /*0220*/  LDC.64 R24, c[0x0][0x380] ;  /* 0x0000e000ff187b82 */ /* 0x000ee20000000a00 */
[----:B------:R-:W-:Y:S01]  /*0230*/  ULOP3.LUT UR4, UR4, 0x7fffffe, URZ, 0xc0, !UPT ;  /* 0x07fffffe04047892 */ /* 0x000fe2000f8ec0ff */
[----:B------:R-:W-:-:S03]  /*0240*/  MOV R15, R14 ;  /* 0x0000000e000f7202 */ /* 0x000fc60000000f00 */
[----:B------:R-:W-:Y:S01]  /*0250*/  UIADD3 UR4, UPT, UPT, -UR4, URZ, URZ ;  /* 0x000000ff04047290 */ /* 0x000fe2000fffe1ff */
[--C-:B0-----:R-:W-:Y:S01]  /*0260*/  IMAD R4, R4, UR11, R13.reuse ;  /* 0x0000000b04047c24 */ /* 0x101fe2000f8e020d */
[----:B------:R-:W-:Y:S01]  /*0270*/  ISETP.GE.AND P1, PT, R0, UR10, PT ;  /* 0x0000000a00007c0c */ /* 0x000fe2000bf26270 */
[----:B------:R-:W-:-:S03]  /*0280*/  IMAD R19, R14, UR11, R13 ;  /* 0x0000000b0e137c24 */ /* 0x000fc6000f8e020d */
[C---:B------:R-:W-:Y:S02]  /*0290*/  LEA R21, R6.reuse, R4, 0x4 ;  /* 0x0000000406157211 */ /* 0x040fe400078e20ff */
[----:B--2---:R-:W-:-:S07]  /*02a0*/  LEA R19, R6, R19, 0x4 ;  /* 0x0000001306137211 */ /* 0x004fce00078e20ff */
.L_x_2:
[----:B-1----:R-:W-:Y:S01]  /*02b0*/  ISETP.GE.AND P0, PT, R3, R12, PT ;  /* 0x0000000c0300720c */ /* 0x002fe20003f06270 */
[----:B------:R-:W-:Y:S01]  /*02c0*/  UMOV UR7, UR5 ;  /* 0x0000000500077c82 */ /* 0x000fe20008000000 */
[----:B------:R-:W-:Y:S01]  /*02d0*/  HFMA2 R6, -RZ, RZ, 0, 0 ;  /* 0x00000000ff067431 */ /* 0x000fe200000001ff */
[----:B------:R-:W-:Y:S01]  /*02e0*/  ISETP.GE.OR P2, PT, R17, UR7, P1 ;  /* 0x0000000711007c0c */ /* 0x000fe20008f46670 */
[----:B---3--:R-:W-:Y:S01]  /*02f0*/  IMAD.WIDE R26, R18, 0x4, R24 ;  /* 0x00000004121a7825 */ /* 0x008fe200078e0218 */
[----:B------:R-:W-:Y:S02]  /*0300*/  ISETP.GE.OR P3, PT, R15, UR7, P0 ;  /* 0x000000070f007c0c */ /* 0x000fe40008766670 */
[----:B------:R-:W-:-:S09]  /*0310*/  MOV R29, RZ ;  /* 0x000000ff001d7202 */ /* 0x000fd20000000f00 */
[----:B------:R-:W2:Y:S02]  /*0320*/  @!P2 LDG.E R29, desc[UR8][R26.64] ;  /* 0x000000081a1da981 */ /* 0x000ea4000c1e1900 */
[----:B------:R-:W0:Y:S02]  /*0330*/  @!P3 LDC.64 R4, c[0x0][0x388] ;  /* 0x0000e200ff04bb82 */ /* 0x000e240000000a00 */
[----:B0-----:R-:W-:-:S05]  /*0340*/  @!P3 IMAD.WIDE R4, R19, 0x4, R4 ;  /* 0x000000041304b825 */ /* 0x001fca00078e0204 */
[----:B------:R-:W3:Y:S04]  /*0350*/  @!P3 LDG.E R6, desc[UR8][R4.64] ;  /* 0x000000080406b981 */ /* 0x000ee8000c1e1900 */
[----:B--2---:R-:W-:Y:S04]  /*0360*/  STS [R22], R29 ;  /* 0x0000001d16007388 */ /* 0x004fe80000000800 */
[----:B---3--:R-:W-:Y:S01]  /*0370*/  STS [R20], R6 ;  /* 0x0000000614007388 */ /* 0x008fe20000000800 */
[----:B------:R-:W-:Y:S06]  /*0380*/  BAR.SYNC.DEFER_BLOCKING 0x0 ;  /* 0x0000000000007b1d */ /* 0x000fec0000010000 */
[----:B------:R-:W-:Y:S04]  /*0390*/  LDS R28, [R16] ;  /* 0x00000000101c7984 */ /* 0x000fe80000000800 */
[----:B------:R-:W0:Y:S04]  /*03a0*/  LDS.128 R8, [R2] ;  /* 0x0000000002087984 */ /* 0x000e280000000c00 */
[----:B------:R-:W1:Y:S04]  /*03b0*/  LDS R5, [R16+0x40] ;  /* 0x0000400010057984 */ /* 0x000e680000000800 */
[----:B------:R-:W2:Y:S04]  /*03c0*/  LDS R7, [R16+0x80] ;  /* 0x0000800010077984 */ /* 0x000ea80000000800 */
[----:B------:R-:W-:Y:S01]  /*03d0*/  LDS R29, [R16+0x140] ;  /* 0x00014000101d7984 */ /* 0x000fe20000000800 */
[----:B0-----:R-:W-:-:S03]  /*03e0*/  FFMA R28, R8, R28, R23 ;  /* 0x0000001c081c7223 */ /* 0x001fc60000000017 */
[----:B------:R-:W0:Y:S01]  /*03f0*/  LDS R8, [R16+0xc0] ;  /* 0x0000c00010087984 */ /* 0x000e220000000800 */
[----:B-1----:R-:W-:-:S03]  /*0400*/  FFMA R28, R5, R9, R28 ;  /* 0x00000009051c7223 */ /* 0x002fc6000000001c */
[----:B------:R-:W-:Y:S01]  /*0410*/  LDS R9, [R16+0x100] ;  /* 0x0001000010097984 */ /* 0x000fe20000000800 */
[----:B--2---:R-:W-:-:S03]  /*0420*/  FFMA R23, R7, R10, R28 ;  /* 0x0000000a07177223 */ /* 0x004fc6000000001c */
[----:B------:R-:W1:Y:S01]  /*0430*/  LDS.128 R4, [R2+0x10] ;  /* 0x0000100002047984 */ /* 0x000e620000000c00 */
[----:B0-----:R-:W-:-:S03]  /*0440*/  FFMA R23, R8, R11, R23 ;  /* 0x0000000b08177223 */ /* 0x001fc60000000017 */
[----:B------:R-:W0:Y:S01]  /*0450*/  LDS R11, [R16+0x180] ;  /* 0x00018000100b7984 */ /* 0x000e220000000800 */
[----:B-1----:R-:W-:-:S03]  /*0460*/  FFMA R8, R4, R9, R23 ;  /* 0x0000000904087223 */ /* 0x002fc60000000017 */
[----:B------:R-:W1:Y:S01]  /*0470*/  LDS R4, [R16+0x1c0] ;  /* 0x0001c00010047984 */ /* 0x000e620000000800 */
[----:B------:R-:W-:-:S03]  /*0480*/  FFMA R8, R29, R5, R8 ;  /* 0x000000051d087223 */ /* 0x000fc60000000008 */
[----:B------:R-:W-:Y:S04]  /*0490*/  LDS R5, [R16+0x200] ;  /* 0x0002000010057984 */ /* 0x000fe80000000800 */
[----:B------:R-:W-:Y:S01]  /*04a0*/  LDS R29, [R16+0x240] ;  /* 0x00024000101d7984 */ /* 0x000fe20000000800 */
[----:B0-----:R-:W-:-:S03]  /*04b0*/  FFMA R23, R11, R6, R8 ;  /* 0x000000060b177223 */ /* 0x001fc60000000008 */
[----:B------:R-:W0:Y:S01]  /*04c0*/  LDS.128 R8, [R2+0x20] ;  /* 0x0000200002087984 */ /* 0x000e220000000c00 */
[----:B-1----:R-:W-:-:S03]  /*04d0*/  FFMA R23, R4, R7, R23 ;  /* 0x0000000704177223 */ /* 0x002fc60000000017 */
[----:B------:R-:W1:Y:S01]  /*04e0*/  LDS R7, [R16+0x280] ;  /* 0x0002800010077984 */ /* 0x000e620000000800 */
[----:B0-----:R-:W-:-:S03]  /*04f0*/  FFMA R4, R8, R5, R23 ;  /* 0x0000000508047223 */ /* 0x001fc60000000017 */
[----:B------:R-:W0:Y:S01]  /*0500*/  LDS R8, [R16+0x2c0] ;  /* 0x0002c00010087984 */ /* 0x000e220000000800 */
[----:B------:R-:W-:-:S03]  /*0510*/  FFMA R4, R29, R9, R4 ;  /* 0x000000091d047223 */ /* 0x000fc60000000004 */
[----:B------:R-:W-:Y:S01]  /*0520*/  LDS R9, [R16+0x300] ;  /* 0x0003000010097984 */ /* 0x000fe20000000800 */
[----:B-1----:R-:W-:-:S03]  /*0530*/  FFMA R23, R7, R10, R4 ;  /* 0x0000000a07177223 */ /* 0x002fc60000000004 */
[----:B------:R-:W1:Y:S01]  /*0540*/  LDS.128 R4, [R2+0x30] ;  /* 0x0000300002047984 */ /* 0x000e620000000c00 */
[----:B------:R-:W-:Y:S02]  /*0550*/  HFMA2 R29, -RZ, RZ, 0, 0 ;  /* 0x00000000ff1d7431 */ /* 0x000fe400000001ff */
[----:B0-----:R-:W-:Y:S02]  /*0560*/  FFMA R11, R8, R11, R23 ;  /* 0x0000000b080b7223 */ /* 0x001fe40000000017 */
[----:B------:R-:W0:Y:S02]  /*0570*/  LDS R23, [R16+0x340] ;  /* 0x0003400010177984 */ /* 0x000e240000000800 */
[----:B-1----:R-:W-:Y:S02]  /*0580*/  FFMA R10, R4, R9, R11 ;  /* 0x00000009040a7223 */ /* 0x002fe4000000000b */
[----:B------:R-:W1:Y:S04]  /*0590*/  LDS R11, [R16+0x380] ;  /* 0x00038000100b7984 */ /* 0x000e680000000800 */
[----:B------:R-:W2:Y:S01]  /*05a0*/  LDS R4, [R16+0x3c0] ;  /* 0x0003c00010047984 */ /* 0x000ea20000000800 */
[----:B------:R-:W-:Y:S01]  /*05b0*/  IADD3 R8, PT, PT, R17, 0x10, RZ ;  /* 0x0000001011087810 */ /* 0x000fe20007ffe0ff */
[----:B------:R-:W-:Y:S03]  /*05c0*/  BAR.SYNC.DEFER_BLOCKING 0x0 ;  /* 0x0000000000007b1d */ /* 0x000fe60000010000 */
[----:B------:R-:W-:-:S13]  /*05d0*/  ISETP.GE.OR P2, PT, R8, UR7, P1 ;  /* 0x0000000708007c0c */ /* 0x000fda0008f46670 */
[----:B------:R-:W3:Y:S01]  /*05e0*/  @!P2 LDG.E R29, desc[UR8][R26.64+0x40] ;  /* 0x000040081a1da981 */ /* 0x000ee2000c1e1900 */
[----:B------:R-:W-:-:S04]  /*05f0*/  IADD3 R8, PT, PT, R15, 0x10, RZ ;  /* 0x000000100f087810 */ /* 0x000fc80007ffe0ff */
[----:B------:R-:W-:-:S13]  /*0600*/  ISETP.GE.OR P0, PT, R8, UR7, P0 ;  /* 0x0000000708007c0c */ /* 0x000fda0008706670 */
[----:B------:R-:W4:Y:S01]  /*0610*/  @!P0 LDC.64 R8, c[0x0][0x388] ;  /* 0x0000e200ff088b82 */ /* 0x000f220000000a00 */
[----:B---3--:R4:W-:Y:S02]  /*0620*/  STS [R22], R29 ;  /* 0x0000001d16007388 */ /* 0x0089e40000000800 */
[----:B----4-:R-:W-:Y:S01]  /*0630*/  @!P0 IMAD.WIDE R28, R21, 0x4, R8 ;  /* 0x00000004151c8825 */ /* 0x010fe200078e0208 */
[----:B------:R-:W-:-:S06]  /*0640*/  MOV R9, RZ ;  /* 0x000000ff00097202 */ /* 0x000fcc0000000f00 */
[----:B------:R-:W3:Y:S01]  /*0650*/  @!P0 LDG.E R9, desc[UR8][R28.64] ;  /* 0x000000081c098981 */ /* 0x000ee2000c1e1900 */
[----:B0-----:R-:W-:-:S04]  /*0660*/  FFMA R10, R23, R5, R10 ;  /* 0x00000005170a7223 */ /* 0x001fc8000000000a */
[----:B-1----:R-:W-:-:S04]  /*0670*/  FFMA R27, R11, R6, R10 ;  /* 0x000000060b1b7223 */ /* 0x002fc8000000000a */
[----:B--2---:R-:W-:Y:S01]  /*0680*/  FFMA R7, R4, R7, R27 ;  /* 0x0000000704077223 */ /* 0x004fe2000000001b */
[----:B------:R-:W-:-:S04]  /*0690*/  UIADD3 UR4, UPT, UPT, UR4, 0x2, URZ ;  /* 0x0000000204047890 */ /* 0x000fc8000fffe0ff */
[----:B------:R-:W-:Y:S01]  /*06a0*/  UISETP.NE.AND UP0, UPT, UR4, URZ, UPT ;  /* 0x000000ff0400728c */ /* 0x000fe2000bf05270 */
[----:B------:R-:W-:Y:S02]  /*06b0*/  IADD3 R18, PT, PT, R18, 0x20, RZ ;  /* 0x0000002012127810 */ /* 0x000fe40007ffe0ff */
[----:B------:R-:W-:Y:S02]  /*06c0*/  IADD3 R15, PT, PT, R15, 0x20, RZ ;  /* 0x000000200f0f7810 */ /* 0x000fe40007ffe0ff */
[----:B------:R-:W-:Y:S02]  /*06d0*/  IADD3 R17, PT, PT, R17, 0x20, RZ ;  /* 0x0000002011117810 */ /* 0x000fe40007ffe0ff */
[C---:B------:R-:W-:Y:S02]  /*06e0*/  LEA R19, R12.reuse, R19, 0x5 ;  /* 0x000000130c137211 */ /* 0x040fe400078e28ff */
[----:B------:R-:W-:Y:S01]  /*06f0*/  LEA R21, R12, R21, 0x5 ;  /* 0x000000150c157211 */ /* 0x000fe200078e28ff */
[----:B---3--:R-:W-:Y:S01]  /*0700*/  STS [R20], R9 ;  /* 0x0000000914007388 */ /* 0x008fe20000000800 */
[----:B------:R-:W-:Y:S06]  /*0710*/  BAR.SYNC.DEFER_BLOCKING 0x0 ;  /* 0x0000000000007b1d */ /* 0x000fec0000010000 */
[----:B------:R-:W-:Y:S04]  /*0720*/  LDS R5, [R16] ;  /* 0x0000000010057984 */ /* 0x000fe80000000800 */
[----:B------:R-:W0:Y:S04]  /*0730*/  LDS.128 R8, [R2] ;  /* 0x0000000002087984 */ /* 0x000e280000000c00 */
[----:B------:R-:W1:Y:S04]  /*0740*/  LDS R6, [R16+0x40] ;  /* 0x0000400010067984 */ /* 0x000e680000000800 */
[----:B------:R-:W2:Y:S04]  /*0750*/  LDS R23, [R16+0x80] ;  /* 0x0000800010177984 */ /* 0x000ea80000000800 */
[----:B------:R-:W3:Y:S04]  /*0760*/  LDS R26, [R16+0xc0] ;  /* 0x0000c000101a7984 */ /* 0x000ee80000000800 */
[----:B------:R-:W-:Y:S01]  /*0770*/  LDS R29, [R16+0x140] ;  /* 0x00014000101d7984 */ /* 0x000fe20000000800 */
[----:B0-----:R-:W-:-:S04]  /*0780*/  FFMA R8, R8, R5, R7 ;  /* 0x0000000508087223 */ /* 0x001fc80000000007 */
[----:B-1----:R-:W-:Y:S02]  /*0790*/  FFMA R6, R6, R9, R8 ;  /* 0x0000000906067223 */ /* 0x002fe40000000008 */
[----:B------:R-:W-:Y:S02]  /*07a0*/  LDS R9, [R16+0x100] ;  /* 0x0001000010097984 */ /* 0x000fe40000000800 */
[----:B--2---:R-:W-:Y:S02]  /*07b0*/  FFMA R27, R23, R10, R6 ;  /* 0x0000000a171b7223 */ /* 0x004fe40000000006 */
[----:B------:R-:W0:Y:S04]  /*07c0*/  LDS.128 R4, [R2+0x10] ;  /* 0x0000100002047984 */ /* 0x000e280000000c00 */
[----:B------:R-:W1:Y:S01]  /*07d0*/  LDS R23, [R16+0x180] ;  /* 0x0001800010177984 */ /* 0x000e620000000800 */
[----:B---3--:R-:W-:-:S03]  /*07e0*/  FFMA R11, R26, R11, R27 ;  /* 0x0000000b1a0b7223 */ /* 0x008fc6000000001b */
[----:B------:R-:W2:Y:S01]  /*07f0*/  LDS R26, [R16+0x1c0] ;  /* 0x0001c000101a7984 */ /* 0x000ea20000000800 */
[----:B0-----:R-:W-:-:S03]  /*0800*/  FFMA R4, R4, R9, R11 ;  /* 0x0000000904047223 */ /* 0x001fc6000000000b */
[----:B------:R-:W-:Y:S01]  /*0810*/  LDS.128 R8, [R2+0x20] ;  /* 0x0000200002087984 */ /* 0x000fe20000000c00 */
[----:B------:R-:W-:-:S03]  /*0820*/  FFMA R4, R29, R5, R4 ;  /* 0x000000051d047223 */ /* 0x000fc60000000004 */
[----:B------:R-:W0:Y:S04]  /*0830*/  LDS R5, [R16+0x200] ;  /* 0x0002000010057984 */ /* 0x000e280000000800 */
[----:B------:R-:W3:Y:S01]  /*0840*/  LDS R29, [R16+0x240] ;  /* 0x00024000101d7984 */ /* 0x000ee20000000800 */
[----:B-1----:R-:W-:-:S03]  /*0850*/  FFMA R27, R23, R6, R4 ;  /* 0x00000006171b7223 */ /* 0x002fc60000000004 */
[----:B------:R-:W1:Y:S01]  /*0860*/  LDS R23, [R16+0x280] ;  /* 0x0002800010177984 */ /* 0x000e620000000800 */
[----:B--2---:R-:W-:-:S03]  /*0870*/  FFMA R7, R26, R7, R27 ;  /* 0x000000071a077223 */ /* 0x004fc6000000001b */
[----:B------:R-:W2:Y:S04]  /*0880*/  LDS R26, [R16+0x2c0] ;  /* 0x0002c000101a7984 */ /* 0x000ea80000000800 */
[----:B------:R-:W-:Y:S01]  /*0890*/  LDS R27, [R16+0x340] ;  /* 0x00034000101b7984 */ /* 0x000fe20000000800 */
[----:B0-----:R-:W-:-:S03]  /*08a0*/  FFMA R8, R8, R5, R7 ;  /* 0x0000000508087223 */ /* 0x001fc60000000007 */
[----:B------:R-:W-:Y:S01]  /*08b0*/  LDS.128 R4, [R2+0x30] ;  /* 0x0000300002047984 */ /* 0x000fe20000000c00 */
[----:B---3--:R-:W-:-:S03]  /*08c0*/  FFMA R8, R29, R9, R8 ;  /* 0x000000091d087223 */ /* 0x008fc60000000008 */
[----:B------:R-:W0:Y:S01]  /*08d0*/  LDS R9, [R16+0x300] ;  /* 0x0003000010097984 */ /* 0x000e220000000800 */
[----:B-1----:R-:W-:-:S03]  /*08e0*/  FFMA R23, R23, R10, R8 ;  /* 0x0000000a17177223 */ /* 0x002fc60000000008 */
[----:B------:R-:W1:Y:S01]  /*08f0*/  LDS R8, [R16+0x380] ;  /* 0x0003800010087984 */ /* 0x000e620000000800 */
[----:B--2---:R-:W-:-:S03]  /*0900*/  FFMA R11, R26, R11, R23 ;  /* 0x0000000b1a0b7223 */ /* 0x004fc60000000017 */
[----:B------:R-:W2:Y:S01]  /*0910*/  LDS R23, [R16+0x3c0] ;  /* 0x0003c00010177984 */ /* 0x000ea20000000800 */
[----:B0-----:R-:W-:-:S04]  /*0920*/  FFMA R4, R4, R9, R11 ;  /* 0x0000000904047223 */ /* 0x001fc8000000000b */
[----:B------:R-:W-:-:S04]  /*0930*/  FFMA R5, R27, R5, R4 ;  /* 0x000000051b057223 */ /* 0x000fc80000000004 */
[----:B-1----:R-:W-:-:S04]  /*0940*/  FFMA R6, R8, R6, R5 ;  /* 0x0000000608067223 */ /* 0x002fc80000000005 */
[----:B--2---:R-:W-:Y:S01]  /*0950*/  FFMA R23, R23, R7, R6 ;  /* 0x0000000717177223 */ /* 0x004fe20000000006 */
[----:B------:R-:W-:Y:S06]  /*0960*/  BAR.SYNC.DEFER_BLOCKING 0x0 ;  /* 0x0000000000007b1d */ /* 0x000fec0000010000 */
[----:B------:R-:W-:Y:S05]  /*0970*/  BRA.U UP0, `(.L_x_2) ;  /* 0xfffffff9004c7547 */ /* 0x000fea000b83ffff */
[----:B------:R-:W-:-:S12]  /*0980*/  ULOP3.LUT UR4, UR6, 0x7fffffe0, URZ, 0xc0, !UPT ;  /* 0x7fffffe006047892 */ /* 0x000fd8000f8ec0ff */
.L_x_1:
[----:B------:R-:W-:-:S09]  /*0990*/  ULOP3.LUT UP0, URZ, UR6, 0x10, URZ, 0xc0, !UPT ;  /* 0x0000001006ff7892 */ /* 0x000fd2000f80c0ff */
[----:B------:R-:W-:Y:S05]  /*09a0*/  BRA.U !UP0, `(.L_x_0) ;  /* 0x0000000108e87547 */ /* 0x000fea000b800000 */
[----:B------:R-:W0:Y:S01]  /*09b0*/  LDCU UR5, c[0x0][0x398] ;  /* 0x00007300ff0577ac */ /* 0x000e220008000800 */
[----:B------:R-:W-:Y:S01]  /*09c0*/  IADD3 R7, PT, PT, R13, UR4, RZ ;  /* 0x000000040d077c10 */ /* 0x000fe2000fffe0ff */
[----:B------:R-:W-:Y:S01]  /*09d0*/  HFMA2 R15, -RZ, RZ, 0, 0 ;  /* 0x00000000ff0f7431 */ /* 0x000fe200000001ff */
[----:B------:R-:W-:Y:S01]  /*09e0*/  IADD3 R14, PT, PT, R14, UR4, RZ ;  /* 0x000000040e0e7c10 */ /* 0x000fe2000fffe0ff */
[----:B------:R-:W1:Y:S01]  /*09f0*/  LDCU UR6, c[0x0][0x39c] ;  /* 0x00007380ff0677ac */ /* 0x000e620008000800 */
[----:B------:R-:W-:Y:S02]  /*0a00*/  ISETP.GE.AND P0, PT, R7, UR7, PT ;  /* 0x0000000707007c0c */ /* 0x000fe4000bf06270 */
[----:B------:R-:W-:Y:S02]  /*0a10*/  ISETP.GE.AND P1, PT, R14, UR7, PT ;  /* 0x000000070e007c0c */ /* 0x000fe4000bf26270 */
[----:B------:R-:W-:Y:S02]  /*0a20*/  MOV R25, RZ ;  /* 0x000000ff00197202 */ /* 0x000fe40000000f00 */
[----:B0-----:R-:W-:-:S02]  /*0a30*/  ISETP.GE.OR P0, PT, R0, UR5, P0 ;  /* 0x0000000500007c0c */ /* 0x001fc40008706670 */
[----:B-1----:R-:W-:-:S11]  /*0a40*/  ISETP.GE.OR P1, PT, R3, UR6, P1 ;  /* 0x0000000603007c0c */ /* 0x002fd60008f26670 */
[----:B------:R-:W0:Y:S01]  /*0a50*/  @!P0 LDC.64 R8, c[0x0][0x380] ;  /* 0x0000e000ff088b82 */ /* 0x000e220000000a00 */
[----:B------:R-:W-:Y:S02]  /*0a60*/  @!P0 IMAD R7, R0, UR7, R7 ;  /* 0x0000000700078c24 */ /* 0x000fe4000f8e0207 */
[----:B------:R-:W-:-:S05]  /*0a70*/  @!P1 IMAD R13, R14, UR6, R3 ;  /* 0x000000060e0d9c24 */ /* 0x000fca000f8e0203 */
[----:B------:R-:W1:Y:S01]  /*0a80*/  @!P1 LDC.64 R4, c[0x0][0x388] ;  /* 0x0000e200ff049b82 */ /* 0x000e620000000a00 */
[----:B0-----:R-:W-:-:S05]  /*0a90*/  @!P0 IMAD.WIDE R8, R7, 0x4, R8 ;  /* 0x0000000407088825 */ /* 0x001fca00078e0208 */
[----:B------:R-:W2:Y:S01]  /*0aa0*/  @!P0 LDG.E R15, desc[UR8][R8.64] ;  /* 0x00000008080f8981 */ /* 0x000ea2000c1e1900 */
[----:B-1----:R-:W-:-:S05]  /*0ab0*/  @!P1 IMAD.WIDE R12, R13, 0x4, R4 ;  /* 0x000000040d0c9825 */ /* 0x002fca00078e0204 */
        /* <DEDUP_REMOVED lines=8> */
[----:B------:R-:W3:Y:S04]  /*0b40*/  LDS R26, [R16+0xc0] ;  /* 0x0000c000101a7984 */ /* 0x000ee80000000800 */
[----:B------:R-:W-:Y:S04]  /*0b50*/  LDS R17, [R16+0x100] ;  /* 0x0001000010117984 */ /* 0x000fe80000000800 */
[----:B------:R-:W4:Y:S04]  /*0b60*/  LDS.128 R8, [R2+0x10] ;  /* 0x0000100002087984 */ /* 0x000f280000000c00 */
[----:B------:R-:W5:Y:S04]  /*0b70*/  LDS R18, [R16+0x140] ;  /* 0x0001400010127984 */ /* 0x000f680000000800 */
[----:B------:R-:W5:Y:S04]  /*0b80*/  LDS R19, [R16+0x180] ;  /* 0x0001800010137984 */ /* 0x000f680000000800 */
[----:B------:R-:W5:Y:S04]  /*0b90*/  LDS R24, [R16+0x1c0] ;  /* 0x0001c00010187984 */ /* 0x000f680000000800 */
[----:B------:R-:W-:Y:S01]  /*0ba0*/  LDS R25, [R16+0x200] ;  /* 0x0002000010197984 */ /* 0x000fe20000000800 */
[----:B0-----:R-:W-:-:S03]  /*0bb0*/  FFMA R20, R4, R14, R23 ;  /* 0x0000000e04147223 */ /* 0x001fc60000000017 */
[----:B------:R-:W0:Y:S01]  /*0bc0*/  LDS.128 R12, [R2+0x20] ;  /* 0x00002000020c7984 */ /* 0x000e220000000c00 */
[----:B-1----:R-:W-:-:S03]  /*0bd0*/  FFMA R20, R27, R5, R20 ;  /* 0x000000051b147223 */ /* 0x002fc60000000014 */
[----:B------:R-:W1:Y:S01]  /*0be0*/  LDS R4, [R16+0x240] ;  /* 0x0002400010047984 */ /* 0x000e620000000800 */
[----:B--2---:R-:W-:-:S03]  /*0bf0*/  FFMA R21, R21, R6, R20 ;  /* 0x0000000615157223 */ /* 0x004fc60000000014 */
[----:B------:R-:W2:Y:S04]  /*0c00*/  LDS R5, [R16+0x280] ;  /* 0x0002800010057984 */ /* 0x000ea80000000800 */
[----:B------:R-:W2:Y:S01]  /*0c10*/  LDS R6, [R16+0x2c0] ;  /* 0x0002c00010067984 */ /* 0x000ea20000000800 */
[----:B---3--:R-:W-:-:S03]  /*0c20*/  FFMA R27, R26, R7, R21 ;  /* 0x000000071a1b7223 */ /* 0x008fc60000000015 */
[----:B------:R-:W-:Y:S04]  /*0c30*/  LDS R7, [R16+0x300] ;  /* 0x0003000010077984 */ /* 0x000fe80000000800 */
[----:B------:R-:W3:Y:S01]  /*0c40*/  LDS.128 R20, [R2+0x30] ;  /* 0x0000300002147984 */ /* 0x000ee20000000c00 */
[----:B----4-:R-:W-:-:S03]  /*0c50*/  FFMA R27, R8, R17, R27 ;  /* 0x00000011081b7223 */ /* 0x010fc6000000001b */
[----:B------:R-:W4:Y:S04]  /*0c60*/  LDS R26, [R16+0x340] ;  /* 0x00034000101a7984 */ /* 0x000f280000000800 */
[----:B------:R-:W4:Y:S01]  /*0c70*/  LDS R17, [R16+0x380] ;  /* 0x0003800010117984 */ /* 0x000f220000000800 */
[----:B-----5:R-:W-:-:S03]  /*0c80*/  FFMA R18, R18, R9, R27 ;  /* 0x0000000912127223 */ /* 0x020fc6000000001b */
[----:B------:R-:W5:Y:S01]  /*0c90*/  LDS R8, [R16+0x3c0] ;  /* 0x0003c00010087984 */ /* 0x000f620000000800 */
[----:B------:R-:W-:-:S04]  /*0ca0*/  FFMA R19, R19, R10, R18 ;  /* 0x0000000a13137223 */ /* 0x000fc80000000012 */
[----:B------:R-:W-:-:S04]  /*0cb0*/  FFMA R11, R24, R11, R19 ;  /* 0x0000000b180b7223 */ /* 0x000fc80000000013 */
[----:B0-----:R-:W-:-:S04]  /*0cc0*/  FFMA R11, R12, R25, R11 ;  /* 0x000000190c0b7223 */ /* 0x001fc8000000000b */
[----:B-1----:R-:W-:-:S04]  /*0cd0*/  FFMA R4, R4, R13, R11 ;  /* 0x0000000d04047223 */ /* 0x002fc8000000000b */
[----:B--2---:R-:W-:-:S04]  /*0ce0*/  FFMA R5, R5, R14, R4 ;  /* 0x0000000e05057223 */ /* 0x004fc80000000004 */
[----:B------:R-:W-:-:S04]  /*0cf0*/  FFMA R5, R6, R15, R5 ;  /* 0x0000000f06057223 */ /* 0x000fc80000000005 */
[----:B---3--:R-:W-:-:S04]  /*0d00*/  FFMA R5, R20, R7, R5 ;  /* 0x0000000714057223 */ /* 0x008fc80000000005 */
[----:B----4-:R-:W-:-:S04]  /*0d10*/  FFMA R26, R26, R21, R5 ;  /* 0x000000151a1a7223 */ /* 0x010fc80000000005 */
[----:B------:R-:W-:-:S04]  /*0d20*/  FFMA R17, R17, R22, R26 ;  /* 0x0000001611117223 */ /* 0x000fc8000000001a */
[----:B-----5:R-:W-:Y:S01]  /*0d30*/  FFMA R23, R8, R23, R17 ;  /* 0x0000001708177223 */ /* 0x020fe20000000011 */
[----:B------:R-:W-:Y:S06]  /*0d40*/  BAR.SYNC.DEFER_BLOCKING 0x0 ;  /* 0x0000000000007b1d */ /* 0x000fec0000010000 */
.L_x_0:
[----:B------:R-:W0:Y:S02]  /*0d50*/  LDCU.64 UR4, c[0x0][0x398] ;  /* 0x00007300ff0477ac */ /* 0x000e240008000a00 */
[----:B0-----:R-:W-:-:S04]  /*0d60*/  ISETP.GE.AND P0, PT, R3, UR5, PT ;  /* 0x0000000503007c0c */ /* 0x001fc8000bf06270 */
[----:B------:R-:W-:-:S13]  /*0d70*/  ISETP.GE.OR P0, PT, R0, UR4, P0 ;  /* 0x0000000400007c0c */ /* 0x000fda0008706670 */
[----:B------:R-:W-:Y:S05]  /*0d80*/  @P0 EXIT ;  /* 0x000000000000094d */ /* 0x000fea0003800000 */
[----:B------:R-:W0:Y:S01]  /*0d90*/  LDC.64 R4, c[0x0][0x390] ;  /* 0x0000e400ff047b82 */ /* 0x000e220000000a00 */
[----:B------:R-:W-:-:S04]  /*0da0*/  IMAD R3, R0, UR5, R3 ;  /* 0x0000000500037c24 */ /* 0x000fc8000f8e0203 */
[----:B0-----:R-:W-:-:S05]  /*0db0*/  IMAD.WIDE R2, R3, 0x4, R4 ;  /* 0x0000000403027825 */ /* 0x001fca00078e0204 */
[----:B------:R-:W-:Y:S01]  /*0dc0*/  STG.E desc[UR8][R2.64], R23 ;  /* 0x0000001702007986 */ /* 0x000fe2000c101908 */
[----:B------:R-:W-:Y:S05]  /*0dd0*/  EXIT ;  /* 0x000000000000794d */ /* 0x000fea0003800000 */
.L_x_3:
[----:B------:R-:W-:-:S00]  /*0de0*/  BRA `(.L_x_3) ;  /* 0xfffffffc00fc7947 */ /* 0x000fc0000383ffff */
[----:B------:R-:W-:-:S00]  /*0df0*/  NOP ;  /* 0x0000000000007918 */ /* 0x000fc00000000000 */
        /* <DEDUP_REMOVED lines=8> */
.L_x_4:


//--------------------- .nv.shared._Z10gemm_tiledPKfS0_Pfiii --------------------------
	.section	.nv.shared._Z10gemm_tiledPKfS0_Pfiii,"aw",@nobits
	.sectionflags	@""
	.align	4
.nv.shared._Z10gemm_tiledPKfS0_Pfiii:
	.zero		3072


//--------------------- .nv.shared.reserved.0     --------------------------
	.section	.nv.shared.reserved.0,"aw",@nobits
	.weak		__nv_reservedSMEM_offset_0_alias
	.size		__nv_reservedSMEM_offset_0_alias, 0, 64
	.other		__nv_reservedSMEM_offset_0_alias,@"STO_CUDA_RESERVED_SHARED STV_DEFAULT"
__nv_reservedSMEM_offset_0_alias:
	.zero		0
	.zero		64


//--------------------- .nv.constant0._Z10gemm_tiledPKfS0_Pfiii --------------------------
	.section	.nv.constant0._Z10gemm_tiledPKfS0_Pfiii,"a",@progbits
	.sectionflags	@""
	.align	4
.nv.constant0._Z10gemm_tiledPKfS0_Pfiii:
	.zero		932


//--------------------- SYMBOLS --------------------------

	.type		.nv.reservedSmem.offset0,@object
	.size		.nv.reservedSmem.offset0,0x4
	.type		.nv.reservedSmem.cap,@object
	.size		.nv.reservedSmem.cap,0x4
